//
// Generated by NVIDIA NVVM Compiler
//
// Compiler Build ID: CL-36424714
// Cuda compilation tools, release 13.0, V13.0.88
// Based on NVVM 20.0.0
//

.version 9.0
.target sm_100
.address_size 64

	// .globl	pearson
.extern .func  (.param .b32 func_retval0) vprintf
(
	.param .b64 vprintf_param_0,
	.param .b64 vprintf_param_1
)
;
.global .align 1 .b8 $str[3] = {37, 100};

.visible .entry pearson(
	.param .u32 pearson_param_0,
	.param .u64 .ptr .align 1 pearson_param_1,
	.param .u32 pearson_param_2,
	.param .u64 .ptr .align 1 pearson_param_3,
	.param .u32 pearson_param_4,
	.param .u32 pearson_param_5,
	.param .u32 pearson_param_6,
	.param .u32 pearson_param_7,
	.param .u64 .ptr .align 1 pearson_param_8
)
{
	.local .align 8 .b8 	__local_depot0[8];
	.reg .b64 	%SP;
	.reg .b64 	%SPL;
	.reg .b32 	%r<5>;
	.reg .b64 	%rd<7>;

	mov.u64 	%SPL, __local_depot0;
	cvta.local.u64 	%SP, %SPL;
	ld.param.u64 	%rd1, [pearson_param_8];
	add.u64 	%rd2, %SP, 0;
	add.u64 	%rd3, %SPL, 0;
	mov.b32 	%r1, 78;
	st.local.u32 	[%rd3], %r1;
	mov.u64 	%rd4, $str;
	cvta.global.u64 	%rd5, %rd4;
	{ // callseq 0, 0
	.param .b64 param0;
	st.param.b64 	[param0], %rd5;
	.param .b64 param1;
	st.param.b64 	[param1], %rd2;
	.param .b32 retval0;
	call.uni (retval0), 
	vprintf, 
	(
	param0, 
	param1
	);
	ld.param.b32 	%r2, [retval0];
	} // callseq 0
	cvta.to.global.u64 	%rd6, %rd1;
	mov.b32 	%r4, 1120272384;
	st.global.u32 	[%rd6], %r4;
	st.global.u32 	[%rd6+4], %r4;
	st.global.u32 	[%rd6+8], %r4;
	st.global.u32 	[%rd6+12], %r4;
	st.global.u32 	[%rd6+16], %r4;
	st.global.u32 	[%rd6+20], %r4;
	st.global.u32 	[%rd6+24], %r4;
	st.global.u32 	[%rd6+28], %r4;
	st.global.u32 	[%rd6+32], %r4;
	st.global.u32 	[%rd6+36], %r4;
	bar.sync 	0;
	ret;

}


// ===== COMPILED SASS (sm_100) =====

	.target	sm_100

	.elftype	@"ET_EXEC"


//--------------------- .note.nv.tkinfo           --------------------------
	.section	.note.nv.tkinfo,"",@"SHT_NOTE"
	.sectionflags	@"SHF_NOTE_NV_TKINFO"
	.tkinfo
        /*0018*/ 	.word	0x00000002
        /*0030*/ 	.string	""
        /*0030*/ 	.string	"ptxas"
        /*0030*/ 	.string	"Cuda compilation tools, release 13.0, V13.0.88"
        /*0030*/ 	.string	"Build cuda_13.0.r13.0/compiler.36424714_0"
        /*0030*/ 	.string	"-arch sm_100 -m 64 "



//--------------------- .note.nv.cuinfo           --------------------------
	.section	.note.nv.cuinfo,"",@"SHT_NOTE"
	.sectionflags	@"SHF_NOTE_NV_CUINFO"
        /*0018*/ 	.short	0x0002
        /*001a*/ 	.short	0x0064
        /*001c*/ 	.short	0x0082
	.zero		2


//--------------------- .nv.info                  --------------------------
	.section	.nv.info,"",@"SHT_CUDA_INFO"
	.align	4


	//----- nvinfo : EIATTR_REGCOUNT
	.align		4
        /*0000*/ 	.byte	0x04, 0x2f
        /*0002*/ 	.short	(.L_2 - .L_1)
	.align		4
.L_1:
        /*0004*/ 	.word	index@(pearson)
        /*0008*/ 	.word	0x00000018


	//----- nvinfo : EIATTR_FRAME_SIZE
	.align		4
.L_2:
        /*000c*/ 	.byte	0x04, 0x11
        /*000e*/ 	.short	(.L_4 - .L_3)
	.align		4
.L_3:
        /*0010*/ 	.word	index@(pearson)
        /*0014*/ 	.word	0x00000008


	//----- nvinfo : EIATTR_MIN_STACK_SIZE
	.align		4
.L_4:
        /*0018*/ 	.byte	0x04, 0x12
        /*001a*/ 	.short	(.L_6 - .L_5)
	.align		4
.L_5:
        /*001c*/ 	.word	index@(pearson)
        /*0020*/ 	.word	0x00000008
.L_6:


//--------------------- .nv.compat                --------------------------
	.section	.nv.compat,"",@"SHT_CUDA_COMPAT_INFO"
	.align	4
        /*0000*/ 	.byte	0x02, 0x09, 0x00, 0x00, 0x02, 0x02, 0x01, 0x00, 0x02, 0x05, 0x05, 0x00, 0x03, 0x07, 0x01, 0x01
        /*0010*/ 	.byte	0x02, 0x03, 0x00, 0x00, 0x02, 0x06, 0x01, 0x00, 0x04, 0x0b, 0x08, 0x00, 0x09, 0x00, 0x00, 0x00
        /*0020*/ 	.byte	0x00, 0x00, 0x00, 0x00


//--------------------- .nv.info.pearson          --------------------------
	.section	.nv.info.pearson,"",@"SHT_CUDA_INFO"
	.sectionflags	@""
	.align	4


	//----- nvinfo : EIATTR_CUDA_API_VERSION
	.align		4
        /*0000*/ 	.byte	0x04, 0x37
        /*0002*/ 	.short	(.L_8 - .L_7)
.L_7:
        /*0004*/ 	.word	0x00000082


	//----- nvinfo : EIATTR_KPARAM_INFO
	.align		4
.L_8:
        /*0008*/ 	.byte	0x04, 0x17
        /*000a*/ 	.short	(.L_10 - .L_9)
.L_9:
        /*000c*/ 	.word	0x00000000
        /*0010*/ 	.short	0x0008
        /*0012*/ 	.short	0x0030
        /*0014*/ 	.byte	0x00, 0xf5, 0x21, 0x00


	//----- nvinfo : EIATTR_KPARAM_INFO
	.align		4
.L_10:
        /*0018*/ 	.byte	0x04, 0x17
        /*001a*/ 	.short	(.L_12 - .L_11)
.L_11:
        /*001c*/ 	.word	0x00000000
        /*0020*/ 	.short	0x0007
        /*0022*/ 	.short	0x002c
        /*0024*/ 	.byte	0x00, 0xf0, 0x11, 0x00


	//----- nvinfo : EIATTR_KPARAM_INFO
	.align		4
.L_12:
        /*0028*/ 	.byte	0x04, 0x17
        /*002a*/ 	.short	(.L_14 - .L_13)
.L_13:
        /*002c*/ 	.word	0x00000000
        /*0030*/ 	.short	0x0006
        /*0032*/ 	.short	0x0028
        /*0034*/ 	.byte	0x00, 0xf0, 0x11, 0x00


	//----- nvinfo : EIATTR_KPARAM_INFO
	.align		4
.L_14:
        /*0038*/ 	.byte	0x04, 0x17
        /*003a*/ 	.short	(.L_16 - .L_15)
.L_15:
        /*003c*/ 	.word	0x00000000
        /*0040*/ 	.short	0x0005
        /*0042*/ 	.short	0x0024
        /*0044*/ 	.byte	0x00, 0xf0, 0x11, 0x00


	//----- nvinfo : EIATTR_KPARAM_INFO
	.align		4
.L_16:
        /*0048*/ 	.byte	0x04, 0x17
        /*004a*/ 	.short	(.L_18 - .L_17)
.L_17:
        /*004c*/ 	.word	0x00000000
        /*0050*/ 	.short	0x0004
        /*0052*/ 	.short	0x0020
        /*0054*/ 	.byte	0x00, 0xf0, 0x11, 0x00


	//----- nvinfo : EIATTR_KPARAM_INFO
	.align		4
.L_18:
        /*0058*/ 	.byte	0x04, 0x17
        /*005a*/ 	.short	(.L_20 - .L_19)
.L_19:
        /*005c*/ 	.word	0x00000000
        /*0060*/ 	.short	0x0003
        /*0062*/ 	.short	0x0018
        /*0064*/ 	.byte	0x00, 0xf5, 0x21, 0x00


	//----- nvinfo : EIATTR_KPARAM_INFO
	.align		4
.L_20:
        /*0068*/ 	.byte	0x04, 0x17
        /*006a*/ 	.short	(.L_22 - .L_21)
.L_21:
        /*006c*/ 	.word	0x00000000
        /*0070*/ 	.short	0x0002
        /*0072*/ 	.short	0x0010
        /*0074*/ 	.byte	0x00, 0xf0, 0x11, 0x00


	//----- nvinfo : EIATTR_KPARAM_INFO
	.align		4
.L_22:
        /*0078*/ 	.byte	0x04, 0x17
        /*007a*/ 	.short	(.L_24 - .L_23)
.L_23:
        /*007c*/ 	.word	0x00000000
        /*0080*/ 	.short	0x0001
        /*0082*/ 	.short	0x0008
        /*0084*/ 	.byte	0x00, 0xf5, 0x21, 0x00


	//----- nvinfo : EIATTR_KPARAM_INFO
	.align		4
.L_24:
        /*0088*/ 	.byte	0x04, 0x17
        /*008a*/ 	.short	(.L_26 - .L_25)
.L_25:
        /*008c*/ 	.word	0x00000000
        /*0090*/ 	.short	0x0000
        /*0092*/ 	.short	0x0000
        /*0094*/ 	.byte	0x00, 0xf0, 0x11, 0x00


	//----- nvinfo : EIATTR_SPARSE_MMA_MASK
	.align		4
.L_26:
        /*0098*/ 	.byte	0x03, 0x50
        /*009a*/ 	.short	0x0000


	//----- nvinfo : EIATTR_MAXREG_COUNT
	.align		4
        /*009c*/ 	.byte	0x03, 0x1b
        /*009e*/ 	.short	0x00ff


	//----- nvinfo : EIATTR_NUM_BARRIERS
	.align		4
        /*00a0*/ 	.byte	0x02, 0x4c
        /*00a2*/ 	.byte	0x01
	.zero		1


	//----- nvinfo : EIATTR_EXTERNS
	.align		4
        /*00a4*/ 	.byte	0x04, 0x0f
        /*00a6*/ 	.short	(.L_28 - .L_27)


	//   ....[0]....
	.align		4
.L_27:
        /*00a8*/ 	.word	index@(vprintf)


	//----- nvinfo : EIATTR_MERCURY_ISA_VERSION
	.align		4
.L_28:
        /*00ac*/ 	.byte	0x03, 0x5f
        /*00ae*/ 	.short	0x0101


	//----- nvinfo : EIATTR_VRC_CTA_INIT_COUNT
	.align		4
        /*00b0*/ 	.byte	0x02, 0x4a
	.zero		1
	.zero		1


	//----- nvinfo : EIATTR_SYSCALL_OFFSETS
	.align		4
        /*00b4*/ 	.byte	0x04, 0x46
        /*00b6*/ 	.short	(.L_30 - .L_29)


	//   ....[0]....
.L_29:
        /*00b8*/ 	.word	0x000000f0


	//----- nvinfo : EIATTR_EXIT_INSTR_OFFSETS
	.align		4
.L_30:
        /*00bc*/ 	.byte	0x04, 0x1c
        /*00be*/ 	.short	(.L_32 - .L_31)


	//   ....[0]....
.L_31:
        /*00c0*/ 	.word	0x000001e0


	//----- nvinfo : EIATTR_CBANK_PARAM_SIZE
	.align		4
.L_32:
        /*00c4*/ 	.byte	0x03, 0x19
        /*00c6*/ 	.short	0x0038


	//----- nvinfo : EIATTR_PARAM_CBANK
	.align		4
        /*00c8*/ 	.byte	0x04, 0x0a
        /*00ca*/ 	.short	(.L_34 - .L_33)
	.align		4
.L_33:
        /*00cc*/ 	.word	index@(.nv.constant0.pearson)
        /*00d0*/ 	.short	0x0380
        /*00d2*/ 	.short	0x0038


	//----- nvinfo : EIATTR_SW_WAR
	.align		4
.L_34:
        /*00d4*/ 	.byte	0x04, 0x36
        /*00d6*/ 	.short	(.L_36 - .L_35)
.L_35:
        /*00d8*/ 	.word	0x00000008
.L_36:


//--------------------- .nv.callgraph             --------------------------
	.section	.nv.callgraph,"",@"SHT_CUDA_CALLGRAPH"
	.align	4
	.sectionentsize	8
	.align		4
        /*0000*/ 	.word	0x00000000
	.align		4
        /*0004*/ 	.word	0xffffffff
	.align		4
        /*0008*/ 	.word	index@(pearson)
	.align		4
        /*000c*/ 	.word	index@(vprintf)
	.align		4
        /*0010*/ 	.word	0x00000000
	.align		4
        /*0014*/ 	.word	0xfffffffe
	.align		4
        /*0018*/ 	.word	0x00000000
	.align		4
        /*001c*/ 	.word	0xfffffffd
	.align		4
        /*0020*/ 	.word	0x00000000
	.align		4
        /*0024*/ 	.word	0xfffffffc


//--------------------- .nv.constant4             --------------------------
	.section	.nv.constant4,"a",@progbits
	.align	8
	.align		8
.nv.constant4:
        /*0000*/ 	.dword	vprintf
	.align		8
        /*0008*/ 	.dword	$str


//--------------------- .text.pearson             --------------------------
	.section	.text.pearson,"ax",@progbits
	.align	128
        .global         pearson
        .type           pearson,@function
        .size           pearson,(.L_x_2 - pearson)
        .other          pearson,@"STO_CUDA_ENTRY STV_DEFAULT"
pearson:
.text.pearson:
[----:B------:R-:W0:Y:S02]  /*0000*/  LDC R1, c[0x0][0x37c] ;  /* 0x0000df00ff017b82 */ /* 0x000e240000000800 */
[----:B0-----:R-:W-:Y:S01]  /*0010*/  VIADD R1, R1, 0xfffffff8 ;  /* 0xfffffff801017836 */ /* 0x001fe20000000000 */
[----:B------:R-:W-:Y:S01]  /*0020*/  MOV R0, 0x0 ;  /* 0x0000000000007802 */ /* 0x000fe20000000f00 */
[----:B------:R-:W-:Y:S01]  /*0030*/  IMAD.MOV.U32 R8, RZ, RZ, 0x4e ;  /* 0x0000004eff087424 */ /* 0x000fe200078e00ff */
[----:B------:R-:W0:Y:S03]  /*0040*/  LDCU UR4, c[0x0][0x2f8] ;  /* 0x00005f00ff0477ac */ /* 0x000e260008000800 */
[----:B------:R1:W2:Y:S01]  /*0050*/  LDC.64 R2, c[0x4][R0] ;  /* 0x0100000000027b82 */ /* 0x0002a20000000a00 */
[----:B------:R1:W-:Y:S01]  /*0060*/  STL [R1], R8 ;  /* 0x0000000801007387 */ /* 0x0003e20000100800 */
[----:B------:R-:W3:Y:S01]  /*0070*/  LDCU.64 UR6, c[0x4][0x8] ;  /* 0x01000100ff0677ac */ /* 0x000ee20008000a00 */
[----:B------:R-:W4:Y:S01]  /*0080*/  LDCU UR5, c[0x0][0x2fc] ;  /* 0x00005f80ff0577ac */ /* 0x000f220008000800 */
[----:B------:R-:W5:Y:S01]  /*0090*/  LDCU.64 UR36, c[0x0][0x358] ;  /* 0x00006b00ff2477ac */ /* 0x000f620008000a00 */
[----:B0-----:R-:W-:-:S02]  /*00a0*/  IADD3 R6, P0, PT, R1, UR4, RZ ;  /* 0x0000000401067c10 */ /* 0x001fc4000ff1e0ff */
[----:B---3--:R-:W-:Y:S01]  /*00b0*/  MOV R4, UR6 ;  /* 0x0000000600047c02 */ /* 0x008fe20008000f00 */
[----:B------:R-:W-:Y:S01]  /*00c0*/  IMAD.U32 R5, RZ, RZ, UR7 ;  /* 0x00000007ff057e24 */ /* 0x000fe2000f8e00ff */
[----:B-1--45:R-:W-:-:S09]  /*00d0*/  IADD3.X R7, PT, PT, RZ, UR5, RZ, P0, !PT ;  /* 0x00000005ff077c10 */ /* 0x032fd200087fe4ff */
[----:B------:R-:W-:-:S07]  /*00e0*/  LEPC R20, `(.L_x_0) ;  /* 0x000000001014794e */ /* 0x000fce0000000000 */
[----:B--2---:R-:W-:Y:S05]  /*00f0*/  CALL.ABS.NOINC R2 ;  /* 0x0000000002007343 */ /* 0x004fea0003c00000 */
.L_x_0:
[----:B------:R-:W0:Y:S01]  /*0100*/  LDC.64 R2, c[0x0][0x3b0] ;  /* 0x0000ec00ff027b82 */ /* 0x000e220000000a00 */
[----:B------:R-:W-:Y:S01]  /*0110*/  IMAD.MOV.U32 R5, RZ, RZ, 0x42c60000 ;  /* 0x42c60000ff057424 */ /* 0x000fe200078e00ff */
[----:B------:R-:W-:Y:S05]  /*0120*/  WARPSYNC.ALL ;  /* 0x0000000000007948 */ /* 0x000fea0003800000 */
[----:B0-----:R-:W-:Y:S04]  /*0130*/  STG.E desc[UR36][R2.64], R5 ;  /* 0x0000000502007986 */ /* 0x001fe8000c101924 */
[----:B------:R-:W-:Y:S04]  /*0140*/  STG.E desc[UR36][R2.64+0x4], R5 ;  /* 0x0000040502007986 */ /* 0x000fe8000c101924 */
[----:B------:R-:W-:Y:S04]  /*0150*/  STG.E desc[UR36][R2.64+0x8], R5 ;  /* 0x0000080502007986 */ /* 0x000fe8000c101924 */
[----:B------:R-:W-:Y:S04]  /*0160*/  STG.E desc[UR36][R2.64+0xc], R5 ;  /* 0x00000c0502007986 */ /* 0x000fe8000c101924 */
[----:B------:R-:W-:Y:S04]  /*0170*/  STG.E desc[UR36][R2.64+0x10], R5 ;  /* 0x0000100502007986 */ /* 0x000fe8000c101924 */
[----:B------:R-:W-:Y:S04]  /*0180*/  STG.E desc[UR36][R2.64+0x14], R5 ;  /* 0x0000140502007986 */ /* 0x000fe8000c101924 */
[----:B------:R-:W-:Y:S04]  /*0190*/  STG.E desc[UR36][R2.64+0x18], R5 ;  /* 0x0000180502007986 */ /* 0x000fe8000c101924 */
[----:B------:R-:W-:Y:S04]  /*01a0*/  STG.E desc[UR36][R2.64+0x1c], R5 ;  /* 0x00001c0502007986 */ /* 0x000fe8000c101924 */
[----:B------:R-:W-:Y:S04]  /*01b0*/  STG.E desc[UR36][R2.64+0x20], R5 ;  /* 0x0000200502007986 */ /* 0x000fe8000c101924 */
[----:B------:R-:W-:Y:S01]  /*01c0*/  STG.E desc[UR36][R2.64+0x24], R5 ;  /* 0x0000240502007986 */ /* 0x000fe2000c101924 */
[----:B------:R-:W-:Y:S06]  /*01d0*/  BAR.SYNC.DEFER_BLOCKING 0x0 ;  /* 0x0000000000007b1d */ /* 0x000fec0000010000 */
[----:B------:R-:W-:Y:S05]  /*01e0*/  EXIT ;  /* 0x000000000000794d */ /* 0x000fea0003800000 */
.L_x_1:
[----:B------:R-:W-:-:S00]  /*01f0*/  BRA `(.L_x_1) ;  /* 0xfffffffc00fc7947 */ /* 0x000fc0000383ffff */
[----:B------:R-:W-:-:S00]  /*0200*/  NOP ;  /* 0x0000000000007918 */ /* 0x000fc00000000000 */
[----:B------:R-:W-:-:S00]  /*0210*/  NOP ;  /* 0x0000000000007918 */ /* 0x000fc00000000000 */
[----:B------:R-:W-:-:S00]  /*0220*/  NOP ;  /* 0x0000000000007918 */ /* 0x000fc00000000000 */
[----:B------:R-:W-:-:S00]  /*0230*/  NOP ;  /* 0x0000000000007918 */ /* 0x000fc00000000000 */
[----:B------:R-:W-:-:S00]  /*0240*/  NOP ;  /* 0x0000000000007918 */ /* 0x000fc00000000000 */
[----:B------:R-:W-:-:S00]  /*0250*/  NOP ;  /* 0x0000000000007918 */ /* 0x000fc00000000000 */
[----:B------:R-:W-:-:S00]  /*0260*/  NOP ;  /* 0x0000000000007918 */ /* 0x000fc00000000000 */
[----:B------:R-:W-:-:S00]  /*0270*/  NOP ;  /* 0x0000000000007918 */ /* 0x000fc00000000000 */
.L_x_2:


//--------------------- .nv.global.init           --------------------------
	.section	.nv.global.init,"aw",@progbits
.nv.global.init:
	.type		$str,@object
	.size		$str,(.L_0 - $str)
$str:
        /*0000*/ 	.byte	0x25, 0x64, 0x00
.L_0:


//--------------------- .nv.shared.reserved.0     --------------------------
	.section	.nv.shared.reserved.0,"aw",@nobits
	.weak		__nv_reservedSMEM_offset_0_alias
	.size		__nv_reservedSMEM_offset_0_alias, 0, 64
	.other		__nv_reservedSMEM_offset_0_alias,@"STO_CUDA_RESERVED_SHARED STV_DEFAULT"
__nv_reservedSMEM_offset_0_alias:
	.zero		0
	.zero		64


//--------------------- .nv.constant0.pearson     --------------------------
	.section	.nv.constant0.pearson,"a",@progbits
	.sectionflags	@""
	.align	4
.nv.constant0.pearson:
	.zero		952


//--------------------- SYMBOLS --------------------------

	.type		.nv.reservedSmem.offset0,@object
	.size		.nv.reservedSmem.offset0,0x4
	.type		vprintf,@function
